//
// Generated by NVIDIA NVVM Compiler
//
// Compiler Build ID: CL-36424714
// Cuda compilation tools, release 13.0, V13.0.88
// Based on NVVM 20.0.0
//

.version 9.0
.target sm_100
.address_size 64

	// .globl	_Z14vectorMultiplyPiS_S_i

.visible .entry _Z14vectorMultiplyPiS_S_i(
	.param .u64 .ptr .align 1 _Z14vectorMultiplyPiS_S_i_param_0,
	.param .u64 .ptr .align 1 _Z14vectorMultiplyPiS_S_i_param_1,
	.param .u64 .ptr .align 1 _Z14vectorMultiplyPiS_S_i_param_2,
	.param .u32 _Z14vectorMultiplyPiS_S_i_param_3
)
{
	.reg .pred 	%p<2>;
	.reg .b32 	%r<9>;
	.reg .b64 	%rd<11>;

	ld.param.u64 	%rd1, [_Z14vectorMultiplyPiS_S_i_param_0];
	ld.param.u64 	%rd2, [_Z14vectorMultiplyPiS_S_i_param_1];
	ld.param.u64 	%rd3, [_Z14vectorMultiplyPiS_S_i_param_2];
	ld.param.u32 	%r2, [_Z14vectorMultiplyPiS_S_i_param_3];
	mov.u32 	%r3, %ctaid.x;
	mov.u32 	%r4, %ntid.x;
	mov.u32 	%r5, %tid.x;
	mad.lo.s32 	%r1, %r3, %r4, %r5;
	setp.ge.s32 	%p1, %r1, %r2;
	@%p1 bra 	$L__BB0_2;
	cvta.to.global.u64 	%rd4, %rd1;
	cvta.to.global.u64 	%rd5, %rd2;
	cvta.to.global.u64 	%rd6, %rd3;
	mul.wide.s32 	%rd7, %r1, 4;
	add.s64 	%rd8, %rd4, %rd7;
	ld.global.u32 	%r6, [%rd8];
	add.s64 	%rd9, %rd5, %rd7;
	ld.global.u32 	%r7, [%rd9];
	mul.lo.s32 	%r8, %r7, %r6;
	add.s64 	%rd10, %rd6, %rd7;
	st.global.u32 	[%rd10], %r8;
$L__BB0_2:
	ret;

}


// ===== COMPILED SASS (sm_100) =====

	.target	sm_100

	.elftype	@"ET_EXEC"


//--------------------- .note.nv.tkinfo           --------------------------
	.section	.note.nv.tkinfo,"",@"SHT_NOTE"
	.sectionflags	@"SHF_NOTE_NV_TKINFO"
	.tkinfo
        /*0018*/ 	.word	0x00000002
        /*0030*/ 	.string	""
        /*0030*/ 	.string	"ptxas"
        /*0030*/ 	.string	"Cuda compilation tools, release 13.0, V13.0.88"
        /*0030*/ 	.string	"Build cuda_13.0.r13.0/compiler.36424714_0"
        /*0030*/ 	.string	"-arch sm_100 -m 64 "



//--------------------- .note.nv.cuinfo           --------------------------
	.section	.note.nv.cuinfo,"",@"SHT_NOTE"
	.sectionflags	@"SHF_NOTE_NV_CUINFO"
        /*0018*/ 	.short	0x0002
        /*001a*/ 	.short	0x0064
        /*001c*/ 	.short	0x0082
	.zero		2


//--------------------- .nv.info                  --------------------------
	.section	.nv.info,"",@"SHT_CUDA_INFO"
	.align	4


	//----- nvinfo : EIATTR_REGCOUNT
	.align		4
        /*0000*/ 	.byte	0x04, 0x2f
        /*0002*/ 	.short	(.L_1 - .L_0)
	.align		4
.L_0:
        /*0004*/ 	.word	index@(_Z14vectorMultiplyPiS_S_i)
        /*0008*/ 	.word	0x0000000c


	//----- nvinfo : EIATTR_FRAME_SIZE
	.align		4
.L_1:
        /*000c*/ 	.byte	0x04, 0x11
        /*000e*/ 	.short	(.L_3 - .L_2)
	.align		4
.L_2:
        /*0010*/ 	.word	index@(_Z14vectorMultiplyPiS_S_i)
        /*0014*/ 	.word	0x00000000


	//----- nvinfo : EIATTR_MIN_STACK_SIZE
	.align		4
.L_3:
        /*0018*/ 	.byte	0x04, 0x12
        /*001a*/ 	.short	(.L_5 - .L_4)
	.align		4
.L_4:
        /*001c*/ 	.word	index@(_Z14vectorMultiplyPiS_S_i)
        /*0020*/ 	.word	0x00000000
.L_5:


//--------------------- .nv.compat                --------------------------
	.section	.nv.compat,"",@"SHT_CUDA_COMPAT_INFO"
	.align	4
        /*0000*/ 	.byte	0x02, 0x09, 0x00, 0x00, 0x02, 0x02, 0x01, 0x00, 0x02, 0x05, 0x05, 0x00, 0x03, 0x07, 0x01, 0x01
        /*0010*/ 	.byte	0x02, 0x03, 0x00, 0x00, 0x02, 0x06, 0x01, 0x00, 0x04, 0x0b, 0x08, 0x00, 0x09, 0x00, 0x00, 0x00
        /*0020*/ 	.byte	0x00, 0x00, 0x00, 0x00


//--------------------- .nv.info._Z14vectorMultiplyPiS_S_i --------------------------
	.section	.nv.info._Z14vectorMultiplyPiS_S_i,"",@"SHT_CUDA_INFO"
	.sectionflags	@""
	.align	4


	//----- nvinfo : EIATTR_CUDA_API_VERSION
	.align		4
        /*0000*/ 	.byte	0x04, 0x37
        /*0002*/ 	.short	(.L_7 - .L_6)
.L_6:
        /*0004*/ 	.word	0x00000082


	//----- nvinfo : EIATTR_KPARAM_INFO
	.align		4
.L_7:
        /*0008*/ 	.byte	0x04, 0x17
        /*000a*/ 	.short	(.L_9 - .L_8)
.L_8:
        /*000c*/ 	.word	0x00000000
        /*0010*/ 	.short	0x0003
        /*0012*/ 	.short	0x0018
        /*0014*/ 	.byte	0x00, 0xf0, 0x11, 0x00


	//----- nvinfo : EIATTR_KPARAM_INFO
	.align		4
.L_9:
        /*0018*/ 	.byte	0x04, 0x17
        /*001a*/ 	.short	(.L_11 - .L_10)
.L_10:
        /*001c*/ 	.word	0x00000000
        /*0020*/ 	.short	0x0002
        /*0022*/ 	.short	0x0010
        /*0024*/ 	.byte	0x00, 0xf5, 0x21, 0x00


	//----- nvinfo : EIATTR_KPARAM_INFO
	.align		4
.L_11:
        /*0028*/ 	.byte	0x04, 0x17
        /*002a*/ 	.short	(.L_13 - .L_12)
.L_12:
        /*002c*/ 	.word	0x00000000
        /*0030*/ 	.short	0x0001
        /*0032*/ 	.short	0x0008
        /*0034*/ 	.byte	0x00, 0xf5, 0x21, 0x00


	//----- nvinfo : EIATTR_KPARAM_INFO
	.align		4
.L_13:
        /*0038*/ 	.byte	0x04, 0x17
        /*003a*/ 	.short	(.L_15 - .L_14)
.L_14:
        /*003c*/ 	.word	0x00000000
        /*0040*/ 	.short	0x0000
        /*0042*/ 	.short	0x0000
        /*0044*/ 	.byte	0x00, 0xf5, 0x21, 0x00


	//----- nvinfo : EIATTR_SPARSE_MMA_MASK
	.align		4
.L_15:
        /*0048*/ 	.byte	0x03, 0x50
        /*004a*/ 	.short	0x0000


	//----- nvinfo : EIATTR_MAXREG_COUNT
	.align		4
        /*004c*/ 	.byte	0x03, 0x1b
        /*004e*/ 	.short	0x00ff


	//----- nvinfo : EIATTR_MERCURY_ISA_VERSION
	.align		4
        /*0050*/ 	.byte	0x03, 0x5f
        /*0052*/ 	.short	0x0101


	//----- nvinfo : EIATTR_VRC_CTA_INIT_COUNT
	.align		4
        /*0054*/ 	.byte	0x02, 0x4a
	.zero		1
	.zero		1


	//----- nvinfo : EIATTR_EXIT_INSTR_OFFSETS
	.align		4
        /*0058*/ 	.byte	0x04, 0x1c
        /*005a*/ 	.short	(.L_17 - .L_16)


	//   ....[0]....
.L_16:
        /*005c*/ 	.word	0x00000070


	//   ....[1]....
        /*0060*/ 	.word	0x00000130


	//----- nvinfo : EIATTR_CBANK_PARAM_SIZE
	.align		4
.L_17:
        /*0064*/ 	.byte	0x03, 0x19
        /*0066*/ 	.short	0x001c


	//----- nvinfo : EIATTR_PARAM_CBANK
	.align		4
        /*0068*/ 	.byte	0x04, 0x0a
        /*006a*/ 	.short	(.L_19 - .L_18)
	.align		4
.L_18:
        /*006c*/ 	.word	index@(.nv.constant0._Z14vectorMultiplyPiS_S_i)
        /*0070*/ 	.short	0x0380
        /*0072*/ 	.short	0x001c


	//----- nvinfo : EIATTR_SW_WAR
	.align		4
.L_19:
        /*0074*/ 	.byte	0x04, 0x36
        /*0076*/ 	.short	(.L_21 - .L_20)
.L_20:
        /*0078*/ 	.word	0x00000008
.L_21:


//--------------------- .nv.callgraph             --------------------------
	.section	.nv.callgraph,"",@"SHT_CUDA_CALLGRAPH"
	.align	4
	.sectionentsize	8
	.align		4
        /*0000*/ 	.word	0x00000000
	.align		4
        /*0004*/ 	.word	0xffffffff
	.align		4
        /*0008*/ 	.word	0x00000000
	.align		4
        /*000c*/ 	.word	0xfffffffe
	.align		4
        /*0010*/ 	.word	0x00000000
	.align		4
        /*0014*/ 	.word	0xfffffffd
	.align		4
        /*0018*/ 	.word	0x00000000
	.align		4
        /*001c*/ 	.word	0xfffffffc


//--------------------- .text._Z14vectorMultiplyPiS_S_i --------------------------
	.section	.text._Z14vectorMultiplyPiS_S_i,"ax",@progbits
	.align	128
        .global         _Z14vectorMultiplyPiS_S_i
        .type           _Z14vectorMultiplyPiS_S_i,@function
        .size           _Z14vectorMultiplyPiS_S_i,(.L_x_1 - _Z14vectorMultiplyPiS_S_i)
        .other          _Z14vectorMultiplyPiS_S_i,@"STO_CUDA_ENTRY STV_DEFAULT"
_Z14vectorMultiplyPiS_S_i:
.text._Z14vectorMultiplyPiS_S_i:
[----:B------:R-:W-:Y:S01]  /*0000*/  LDC R1, c[0x0][0x37c] ;  /* 0x0000df00ff017b82 */ /* 0x000fe20000000800 */
[----:B------:R-:W0:Y:S07]  /*0010*/  S2R R0, SR_TID.X ;  /* 0x0000000000007919 */ /* 0x000e2e0000002100 */
[----:B------:R-:W0:Y:S01]  /*0020*/  S2UR UR4, SR_CTAID.X ;  /* 0x00000000000479c3 */ /* 0x000e220000002500 */
[----:B------:R-:W1:Y:S07]  /*0030*/  LDCU UR5, c[0x0][0x398] ;  /* 0x00007300ff0577ac */ /* 0x000e6e0008000800 */
[----:B------:R-:W0:Y:S02]  /*0040*/  LDC R9, c[0x0][0x360] ;  /* 0x0000d800ff097b82 */ /* 0x000e240000000800 */
[----:B0-----:R-:W-:-:S05]  /*0050*/  IMAD R9, R9, UR4, R0 ;  /* 0x0000000409097c24 */ /* 0x001fca000f8e0200 */
[----:B-1----:R-:W-:-:S13]  /*0060*/  ISETP.GE.AND P0, PT, R9, UR5, PT ;  /* 0x0000000509007c0c */ /* 0x002fda000bf06270 */
[----:B------:R-:W-:Y:S05]  /*0070*/  @P0 EXIT ;  /* 0x000000000000094d */ /* 0x000fea0003800000 */
[----:B------:R-:W0:Y:S01]  /*0080*/  LDC.64 R2, c[0x0][0x380] ;  /* 0x0000e000ff027b82 */ /* 0x000e220000000a00 */
[----:B------:R-:W1:Y:S07]  /*0090*/  LDCU.64 UR4, c[0x0][0x358] ;  /* 0x00006b00ff0477ac */ /* 0x000e6e0008000a00 */
[----:B------:R-:W2:Y:S08]  /*00a0*/  LDC.64 R4, c[0x0][0x388] ;  /* 0x0000e200ff047b82 */ /* 0x000eb00000000a00 */
[----:B------:R-:W3:Y:S01]  /*00b0*/  LDC.64 R6, c[0x0][0x390] ;  /* 0x0000e400ff067b82 */ /* 0x000ee20000000a00 */
[----:B0-----:R-:W-:-:S06]  /*00c0*/  IMAD.WIDE R2, R9, 0x4, R2 ;  /* 0x0000000409027825 */ /* 0x001fcc00078e0202 */
[----:B-1----:R-:W4:Y:S01]  /*00d0*/  LDG.E R2, desc[UR4][R2.64] ;  /* 0x0000000402027981 */ /* 0x002f22000c1e1900 */
[----:B--2---:R-:W-:-:S06]  /*00e0*/  IMAD.WIDE R4, R9, 0x4, R4 ;  /* 0x0000000409047825 */ /* 0x004fcc00078e0204 */
[----:B------:R-:W4:Y:S01]  /*00f0*/  LDG.E R5, desc[UR4][R4.64] ;  /* 0x0000000404057981 */ /* 0x000f22000c1e1900 */
[----:B---3--:R-:W-:-:S04]  /*0100*/  IMAD.WIDE R6, R9, 0x4, R6 ;  /* 0x0000000409067825 */ /* 0x008fc800078e0206 */
[----:B----4-:R-:W-:-:S05]  /*0110*/  IMAD R9, R2, R5, RZ ;  /* 0x0000000502097224 */ /* 0x010fca00078e02ff */
[----:B------:R-:W-:Y:S01]  /*0120*/  STG.E desc[UR4][R6.64], R9 ;  /* 0x0000000906007986 */ /* 0x000fe2000c101904 */
[----:B------:R-:W-:Y:S05]  /*0130*/  EXIT ;  /* 0x000000000000794d */ /* 0x000fea0003800000 */
.L_x_0:
[----:B------:R-:W-:-:S00]  /*0140*/  BRA `(.L_x_0) ;  /* 0xfffffffc00fc7947 */ /* 0x000fc0000383ffff */
[----:B------:R-:W-:-:S00]  /*0150*/  NOP ;  /* 0x0000000000007918 */ /* 0x000fc00000000000 */
        /* <DEDUP_REMOVED lines=10> */
.L_x_1:


//--------------------- .nv.shared.reserved.0     --------------------------
	.section	.nv.shared.reserved.0,"aw",@nobits
	.weak		__nv_reservedSMEM_offset_0_alias
	.size		__nv_reservedSMEM_offset_0_alias, 0, 64
	.other		__nv_reservedSMEM_offset_0_alias,@"STO_CUDA_RESERVED_SHARED STV_DEFAULT"
__nv_reservedSMEM_offset_0_alias:
	.zero		0
	.zero		64


//--------------------- .nv.constant0._Z14vectorMultiplyPiS_S_i --------------------------
	.section	.nv.constant0._Z14vectorMultiplyPiS_S_i,"a",@progbits
	.sectionflags	@""
	.align	4
.nv.constant0._Z14vectorMultiplyPiS_S_i:
	.zero		924


//--------------------- SYMBOLS --------------------------

	.type		.nv.reservedSmem.offset0,@object
	.size		.nv.reservedSmem.offset0,0x4
